//
// Generated by NVIDIA NVVM Compiler
//
// Compiler Build ID: CL-36424714
// Cuda compilation tools, release 13.0, V13.0.88
// Based on NVVM 20.0.0
//

.version 9.0
.target sm_100
.address_size 64

	// .globl	_Z20matmul1D_blocktilingPfS_S_iiiff
// _ZZ20matmul1D_blocktilingPfS_S_iiiffE2As has been demoted
// _ZZ20matmul1D_blocktilingPfS_S_iiiffE2Bs has been demoted

.visible .entry _Z20matmul1D_blocktilingPfS_S_iiiff(
	.param .u64 .ptr .align 1 _Z20matmul1D_blocktilingPfS_S_iiiff_param_0,
	.param .u64 .ptr .align 1 _Z20matmul1D_blocktilingPfS_S_iiiff_param_1,
	.param .u64 .ptr .align 1 _Z20matmul1D_blocktilingPfS_S_iiiff_param_2,
	.param .u32 _Z20matmul1D_blocktilingPfS_S_iiiff_param_3,
	.param .u32 _Z20matmul1D_blocktilingPfS_S_iiiff_param_4,
	.param .u32 _Z20matmul1D_blocktilingPfS_S_iiiff_param_5,
	.param .f32 _Z20matmul1D_blocktilingPfS_S_iiiff_param_6,
	.param .f32 _Z20matmul1D_blocktilingPfS_S_iiiff_param_7
)
{
	.reg .pred 	%p<3>;
	.reg .b32 	%r<47>;
	.reg .b32 	%f<199>;
	.reg .b64 	%rd<52>;
	// demoted variable
	.shared .align 4 .b8 _ZZ20matmul1D_blocktilingPfS_S_iiiffE2As[256];
	// demoted variable
	.shared .align 4 .b8 _ZZ20matmul1D_blocktilingPfS_S_iiiffE2Bs[256];
	ld.param.u64 	%rd5, [_Z20matmul1D_blocktilingPfS_S_iiiff_param_0];
	ld.param.u64 	%rd6, [_Z20matmul1D_blocktilingPfS_S_iiiff_param_1];
	ld.param.u32 	%r13, [_Z20matmul1D_blocktilingPfS_S_iiiff_param_4];
	ld.param.u32 	%r14, [_Z20matmul1D_blocktilingPfS_S_iiiff_param_5];
	ld.param.f32 	%f25, [_Z20matmul1D_blocktilingPfS_S_iiiff_param_6];
	ld.param.f32 	%f26, [_Z20matmul1D_blocktilingPfS_S_iiiff_param_7];
	mov.u32 	%r1, %tid.y;
	mov.u32 	%r2, %tid.x;
	mov.u32 	%r15, %ctaid.y;
	mov.u32 	%r16, %ctaid.x;
	shl.b32 	%r3, %r15, 3;
	shl.b32 	%r17, %r16, 3;
	cvt.u64.u32 	%rd1, %r17;
	setp.lt.s32 	%p1, %r14, 1;
	mov.f32 	%f191, 0f00000000;
	mov.f32 	%f192, %f191;
	mov.f32 	%f193, %f191;
	mov.f32 	%f194, %f191;
	mov.f32 	%f195, %f191;
	mov.f32 	%f196, %f191;
	mov.f32 	%f197, %f191;
	mov.f32 	%f198, %f191;
	@%p1 bra 	$L__BB0_3;
	mad.lo.s32 	%r45, %r14, %r1, %r2;
	mad.lo.s32 	%r44, %r1, %r13, %r2;
	shl.b32 	%r6, %r13, 3;
	mul.lo.s32 	%r19, %r14, %r3;
	cvt.s64.s32 	%rd2, %r19;
	cvta.to.global.u64 	%rd3, %rd5;
	cvta.to.global.u64 	%rd4, %rd6;
	mov.b32 	%r46, 0;
	mov.f32 	%f191, 0f00000000;
$L__BB0_2:
	cvt.u64.u32 	%rd8, %r45;
	add.s64 	%rd9, %rd8, %rd2;
	shl.b64 	%rd10, %rd9, 2;
	add.s64 	%rd11, %rd3, %rd10;
	ld.global.f32 	%f29, [%rd11];
	shl.b32 	%r20, %r1, 3;
	add.s32 	%r21, %r20, %r2;
	shl.b32 	%r22, %r21, 2;
	mov.u32 	%r23, _ZZ20matmul1D_blocktilingPfS_S_iiiffE2As;
	add.s32 	%r24, %r23, %r22;
	st.shared.f32 	[%r24], %f29;
	cvt.s64.s32 	%rd12, %r44;
	add.s64 	%rd13, %rd12, %rd1;
	shl.b64 	%rd14, %rd13, 2;
	add.s64 	%rd15, %rd4, %rd14;
	ld.global.f32 	%f30, [%rd15];
	mov.u32 	%r25, _ZZ20matmul1D_blocktilingPfS_S_iiiffE2Bs;
	add.s32 	%r26, %r25, %r22;
	st.shared.f32 	[%r26], %f30;
	bar.sync 	0;
	shl.b32 	%r27, %r2, 2;
	add.s32 	%r28, %r25, %r27;
	ld.shared.f32 	%f31, [%r28];
	shl.b32 	%r29, %r1, 8;
	add.s32 	%r30, %r23, %r29;
	ld.shared.f32 	%f32, [%r30];
	fma.rn.f32 	%f33, %f31, %f32, %f198;
	ld.shared.f32 	%f34, [%r30+32];
	fma.rn.f32 	%f35, %f31, %f34, %f197;
	ld.shared.f32 	%f36, [%r30+64];
	fma.rn.f32 	%f37, %f31, %f36, %f196;
	ld.shared.f32 	%f38, [%r30+96];
	fma.rn.f32 	%f39, %f31, %f38, %f195;
	ld.shared.f32 	%f40, [%r30+128];
	fma.rn.f32 	%f41, %f31, %f40, %f194;
	ld.shared.f32 	%f42, [%r30+160];
	fma.rn.f32 	%f43, %f31, %f42, %f193;
	ld.shared.f32 	%f44, [%r30+192];
	fma.rn.f32 	%f45, %f31, %f44, %f192;
	ld.shared.f32 	%f46, [%r30+224];
	fma.rn.f32 	%f47, %f31, %f46, %f191;
	ld.shared.f32 	%f48, [%r28+32];
	ld.shared.f32 	%f49, [%r30+4];
	fma.rn.f32 	%f50, %f48, %f49, %f33;
	ld.shared.f32 	%f51, [%r30+36];
	fma.rn.f32 	%f52, %f48, %f51, %f35;
	ld.shared.f32 	%f53, [%r30+68];
	fma.rn.f32 	%f54, %f48, %f53, %f37;
	ld.shared.f32 	%f55, [%r30+100];
	fma.rn.f32 	%f56, %f48, %f55, %f39;
	ld.shared.f32 	%f57, [%r30+132];
	fma.rn.f32 	%f58, %f48, %f57, %f41;
	ld.shared.f32 	%f59, [%r30+164];
	fma.rn.f32 	%f60, %f48, %f59, %f43;
	ld.shared.f32 	%f61, [%r30+196];
	fma.rn.f32 	%f62, %f48, %f61, %f45;
	ld.shared.f32 	%f63, [%r30+228];
	fma.rn.f32 	%f64, %f48, %f63, %f47;
	ld.shared.f32 	%f65, [%r28+64];
	ld.shared.f32 	%f66, [%r30+8];
	fma.rn.f32 	%f67, %f65, %f66, %f50;
	ld.shared.f32 	%f68, [%r30+40];
	fma.rn.f32 	%f69, %f65, %f68, %f52;
	ld.shared.f32 	%f70, [%r30+72];
	fma.rn.f32 	%f71, %f65, %f70, %f54;
	ld.shared.f32 	%f72, [%r30+104];
	fma.rn.f32 	%f73, %f65, %f72, %f56;
	ld.shared.f32 	%f74, [%r30+136];
	fma.rn.f32 	%f75, %f65, %f74, %f58;
	ld.shared.f32 	%f76, [%r30+168];
	fma.rn.f32 	%f77, %f65, %f76, %f60;
	ld.shared.f32 	%f78, [%r30+200];
	fma.rn.f32 	%f79, %f65, %f78, %f62;
	ld.shared.f32 	%f80, [%r30+232];
	fma.rn.f32 	%f81, %f65, %f80, %f64;
	ld.shared.f32 	%f82, [%r28+96];
	ld.shared.f32 	%f83, [%r30+12];
	fma.rn.f32 	%f84, %f82, %f83, %f67;
	ld.shared.f32 	%f85, [%r30+44];
	fma.rn.f32 	%f86, %f82, %f85, %f69;
	ld.shared.f32 	%f87, [%r30+76];
	fma.rn.f32 	%f88, %f82, %f87, %f71;
	ld.shared.f32 	%f89, [%r30+108];
	fma.rn.f32 	%f90, %f82, %f89, %f73;
	ld.shared.f32 	%f91, [%r30+140];
	fma.rn.f32 	%f92, %f82, %f91, %f75;
	ld.shared.f32 	%f93, [%r30+172];
	fma.rn.f32 	%f94, %f82, %f93, %f77;
	ld.shared.f32 	%f95, [%r30+204];
	fma.rn.f32 	%f96, %f82, %f95, %f79;
	ld.shared.f32 	%f97, [%r30+236];
	fma.rn.f32 	%f98, %f82, %f97, %f81;
	ld.shared.f32 	%f99, [%r28+128];
	ld.shared.f32 	%f100, [%r30+16];
	fma.rn.f32 	%f101, %f99, %f100, %f84;
	ld.shared.f32 	%f102, [%r30+48];
	fma.rn.f32 	%f103, %f99, %f102, %f86;
	ld.shared.f32 	%f104, [%r30+80];
	fma.rn.f32 	%f105, %f99, %f104, %f88;
	ld.shared.f32 	%f106, [%r30+112];
	fma.rn.f32 	%f107, %f99, %f106, %f90;
	ld.shared.f32 	%f108, [%r30+144];
	fma.rn.f32 	%f109, %f99, %f108, %f92;
	ld.shared.f32 	%f110, [%r30+176];
	fma.rn.f32 	%f111, %f99, %f110, %f94;
	ld.shared.f32 	%f112, [%r30+208];
	fma.rn.f32 	%f113, %f99, %f112, %f96;
	ld.shared.f32 	%f114, [%r30+240];
	fma.rn.f32 	%f115, %f99, %f114, %f98;
	ld.shared.f32 	%f116, [%r28+160];
	ld.shared.f32 	%f117, [%r30+20];
	fma.rn.f32 	%f118, %f116, %f117, %f101;
	ld.shared.f32 	%f119, [%r30+52];
	fma.rn.f32 	%f120, %f116, %f119, %f103;
	ld.shared.f32 	%f121, [%r30+84];
	fma.rn.f32 	%f122, %f116, %f121, %f105;
	ld.shared.f32 	%f123, [%r30+116];
	fma.rn.f32 	%f124, %f116, %f123, %f107;
	ld.shared.f32 	%f125, [%r30+148];
	fma.rn.f32 	%f126, %f116, %f125, %f109;
	ld.shared.f32 	%f127, [%r30+180];
	fma.rn.f32 	%f128, %f116, %f127, %f111;
	ld.shared.f32 	%f129, [%r30+212];
	fma.rn.f32 	%f130, %f116, %f129, %f113;
	ld.shared.f32 	%f131, [%r30+244];
	fma.rn.f32 	%f132, %f116, %f131, %f115;
	ld.shared.f32 	%f133, [%r28+192];
	ld.shared.f32 	%f134, [%r30+24];
	fma.rn.f32 	%f135, %f133, %f134, %f118;
	ld.shared.f32 	%f136, [%r30+56];
	fma.rn.f32 	%f137, %f133, %f136, %f120;
	ld.shared.f32 	%f138, [%r30+88];
	fma.rn.f32 	%f139, %f133, %f138, %f122;
	ld.shared.f32 	%f140, [%r30+120];
	fma.rn.f32 	%f141, %f133, %f140, %f124;
	ld.shared.f32 	%f142, [%r30+152];
	fma.rn.f32 	%f143, %f133, %f142, %f126;
	ld.shared.f32 	%f144, [%r30+184];
	fma.rn.f32 	%f145, %f133, %f144, %f128;
	ld.shared.f32 	%f146, [%r30+216];
	fma.rn.f32 	%f147, %f133, %f146, %f130;
	ld.shared.f32 	%f148, [%r30+248];
	fma.rn.f32 	%f149, %f133, %f148, %f132;
	ld.shared.f32 	%f150, [%r28+224];
	ld.shared.f32 	%f151, [%r30+28];
	fma.rn.f32 	%f198, %f150, %f151, %f135;
	ld.shared.f32 	%f152, [%r30+60];
	fma.rn.f32 	%f197, %f150, %f152, %f137;
	ld.shared.f32 	%f153, [%r30+92];
	fma.rn.f32 	%f196, %f150, %f153, %f139;
	ld.shared.f32 	%f154, [%r30+124];
	fma.rn.f32 	%f195, %f150, %f154, %f141;
	ld.shared.f32 	%f155, [%r30+156];
	fma.rn.f32 	%f194, %f150, %f155, %f143;
	ld.shared.f32 	%f156, [%r30+188];
	fma.rn.f32 	%f193, %f150, %f156, %f145;
	ld.shared.f32 	%f157, [%r30+220];
	fma.rn.f32 	%f192, %f150, %f157, %f147;
	ld.shared.f32 	%f158, [%r30+252];
	fma.rn.f32 	%f191, %f150, %f158, %f149;
	bar.sync 	0;
	add.s32 	%r46, %r46, 8;
	add.s32 	%r45, %r45, 8;
	add.s32 	%r44, %r44, %r6;
	setp.lt.s32 	%p2, %r46, %r14;
	@%p2 bra 	$L__BB0_2;
$L__BB0_3:
	ld.param.u64 	%rd51, [_Z20matmul1D_blocktilingPfS_S_iiiff_param_2];
	mul.lo.s32 	%r31, %r13, %r3;
	cvt.s64.s32 	%rd16, %r31;
	add.s64 	%rd17, %rd16, %rd1;
	cvt.u32.u64 	%r32, %rd1;
	shl.b32 	%r33, %r1, 3;
	add.s32 	%r34, %r3, %r33;
	add.s32 	%r35, %r32, %r2;
	cvta.to.global.u64 	%rd18, %rd51;
	mad.lo.s32 	%r36, %r34, %r13, %r35;
	cvt.s64.s32 	%rd19, %r36;
	add.s64 	%rd20, %rd17, %rd19;
	shl.b64 	%rd21, %rd20, 2;
	add.s64 	%rd22, %rd18, %rd21;
	ld.global.f32 	%f159, [%rd22];
	mul.f32 	%f160, %f26, %f159;
	fma.rn.f32 	%f161, %f25, %f198, %f160;
	st.global.f32 	[%rd22], %f161;
	add.s32 	%r37, %r36, %r13;
	cvt.s64.s32 	%rd23, %r37;
	add.s64 	%rd24, %rd17, %rd23;
	shl.b64 	%rd25, %rd24, 2;
	add.s64 	%rd26, %rd18, %rd25;
	ld.global.f32 	%f162, [%rd26];
	mul.f32 	%f163, %f26, %f162;
	fma.rn.f32 	%f164, %f25, %f197, %f163;
	st.global.f32 	[%rd26], %f164;
	add.s32 	%r38, %r37, %r13;
	cvt.s64.s32 	%rd27, %r38;
	add.s64 	%rd28, %rd17, %rd27;
	shl.b64 	%rd29, %rd28, 2;
	add.s64 	%rd30, %rd18, %rd29;
	ld.global.f32 	%f165, [%rd30];
	mul.f32 	%f166, %f26, %f165;
	fma.rn.f32 	%f167, %f25, %f196, %f166;
	st.global.f32 	[%rd30], %f167;
	add.s32 	%r39, %r38, %r13;
	cvt.s64.s32 	%rd31, %r39;
	add.s64 	%rd32, %rd17, %rd31;
	shl.b64 	%rd33, %rd32, 2;
	add.s64 	%rd34, %rd18, %rd33;
	ld.global.f32 	%f168, [%rd34];
	mul.f32 	%f169, %f26, %f168;
	fma.rn.f32 	%f170, %f25, %f195, %f169;
	st.global.f32 	[%rd34], %f170;
	add.s32 	%r40, %r39, %r13;
	cvt.s64.s32 	%rd35, %r40;
	add.s64 	%rd36, %rd17, %rd35;
	shl.b64 	%rd37, %rd36, 2;
	add.s64 	%rd38, %rd18, %rd37;
	ld.global.f32 	%f171, [%rd38];
	mul.f32 	%f172, %f26, %f171;
	fma.rn.f32 	%f173, %f25, %f194, %f172;
	st.global.f32 	[%rd38], %f173;
	add.s32 	%r41, %r40, %r13;
	cvt.s64.s32 	%rd39, %r41;
	add.s64 	%rd40, %rd17, %rd39;
	shl.b64 	%rd41, %rd40, 2;
	add.s64 	%rd42, %rd18, %rd41;
	ld.global.f32 	%f174, [%rd42];
	mul.f32 	%f175, %f26, %f174;
	fma.rn.f32 	%f176, %f25, %f193, %f175;
	st.global.f32 	[%rd42], %f176;
	add.s32 	%r42, %r41, %r13;
	cvt.s64.s32 	%rd43, %r42;
	add.s64 	%rd44, %rd17, %rd43;
	shl.b64 	%rd45, %rd44, 2;
	add.s64 	%rd46, %rd18, %rd45;
	ld.global.f32 	%f177, [%rd46];
	mul.f32 	%f178, %f26, %f177;
	fma.rn.f32 	%f179, %f25, %f192, %f178;
	st.global.f32 	[%rd46], %f179;
	add.s32 	%r43, %r42, %r13;
	cvt.s64.s32 	%rd47, %r43;
	add.s64 	%rd48, %rd17, %rd47;
	shl.b64 	%rd49, %rd48, 2;
	add.s64 	%rd50, %rd18, %rd49;
	ld.global.f32 	%f180, [%rd50];
	mul.f32 	%f181, %f26, %f180;
	fma.rn.f32 	%f182, %f25, %f191, %f181;
	st.global.f32 	[%rd50], %f182;
	ret;

}


// ===== COMPILED SASS (sm_100) =====

	.target	sm_100

	.elftype	@"ET_EXEC"


//--------------------- .note.nv.tkinfo           --------------------------
	.section	.note.nv.tkinfo,"",@"SHT_NOTE"
	.sectionflags	@"SHF_NOTE_NV_TKINFO"
	.tkinfo
        /*0018*/ 	.word	0x00000002
        /*0030*/ 	.string	""
        /*0030*/ 	.string	"ptxas"
        /*0030*/ 	.string	"Cuda compilation tools, release 13.0, V13.0.88"
        /*0030*/ 	.string	"Build cuda_13.0.r13.0/compiler.36424714_0"
        /*0030*/ 	.string	"-arch sm_100 -m 64 "



//--------------------- .note.nv.cuinfo           --------------------------
	.section	.note.nv.cuinfo,"",@"SHT_NOTE"
	.sectionflags	@"SHF_NOTE_NV_CUINFO"
        /*0018*/ 	.short	0x0002
        /*001a*/ 	.short	0x0064
        /*001c*/ 	.short	0x0082
	.zero		2


//--------------------- .nv.info                  --------------------------
	.section	.nv.info,"",@"SHT_CUDA_INFO"
	.align	4


	//----- nvinfo : EIATTR_REGCOUNT
	.align		4
        /*0000*/ 	.byte	0x04, 0x2f
        /*0002*/ 	.short	(.L_1 - .L_0)
	.align		4
.L_0:
        /*0004*/ 	.word	index@(_Z20matmul1D_blocktilingPfS_S_iiiff)
        /*0008*/ 	.word	0x00000030


	//----- nvinfo : EIATTR_FRAME_SIZE
	.align		4
.L_1:
        /*000c*/ 	.byte	0x04, 0x11
        /*000e*/ 	.short	(.L_3 - .L_2)
	.align		4
.L_2:
        /*0010*/ 	.word	index@(_Z20matmul1D_blocktilingPfS_S_iiiff)
        /*0014*/ 	.word	0x00000000


	//----- nvinfo : EIATTR_MIN_STACK_SIZE
	.align		4
.L_3:
        /*0018*/ 	.byte	0x04, 0x12
        /*001a*/ 	.short	(.L_5 - .L_4)
	.align		4
.L_4:
        /*001c*/ 	.word	index@(_Z20matmul1D_blocktilingPfS_S_iiiff)
        /*0020*/ 	.word	0x00000000
.L_5:


//--------------------- .nv.compat                --------------------------
	.section	.nv.compat,"",@"SHT_CUDA_COMPAT_INFO"
	.align	4
        /*0000*/ 	.byte	0x02, 0x09, 0x00, 0x00, 0x02, 0x02, 0x01, 0x00, 0x02, 0x05, 0x05, 0x00, 0x03, 0x07, 0x01, 0x01
        /*0010*/ 	.byte	0x02, 0x03, 0x00, 0x00, 0x02, 0x06, 0x01, 0x00, 0x04, 0x0b, 0x08, 0x00, 0x09, 0x00, 0x00, 0x00
        /*0020*/ 	.byte	0x00, 0x00, 0x00, 0x00


//--------------------- .nv.info._Z20matmul1D_blocktilingPfS_S_iiiff --------------------------
	.section	.nv.info._Z20matmul1D_blocktilingPfS_S_iiiff,"",@"SHT_CUDA_INFO"
	.sectionflags	@""
	.align	4


	//----- nvinfo : EIATTR_CUDA_API_VERSION
	.align		4
        /*0000*/ 	.byte	0x04, 0x37
        /*0002*/ 	.short	(.L_7 - .L_6)
.L_6:
        /*0004*/ 	.word	0x00000082


	//----- nvinfo : EIATTR_KPARAM_INFO
	.align		4
.L_7:
        /*0008*/ 	.byte	0x04, 0x17
        /*000a*/ 	.short	(.L_9 - .L_8)
.L_8:
        /*000c*/ 	.word	0x00000000
        /*0010*/ 	.short	0x0007
        /*0012*/ 	.short	0x0028
        /*0014*/ 	.byte	0x00, 0xf0, 0x11, 0x00


	//----- nvinfo : EIATTR_KPARAM_INFO
	.align		4
.L_9:
        /*0018*/ 	.byte	0x04, 0x17
        /*001a*/ 	.short	(.L_11 - .L_10)
.L_10:
        /*001c*/ 	.word	0x00000000
        /*0020*/ 	.short	0x0006
        /*0022*/ 	.short	0x0024
        /*0024*/ 	.byte	0x00, 0xf0, 0x11, 0x00


	//----- nvinfo : EIATTR_KPARAM_INFO
	.align		4
.L_11:
        /*0028*/ 	.byte	0x04, 0x17
        /*002a*/ 	.short	(.L_13 - .L_12)
.L_12:
        /*002c*/ 	.word	0x00000000
        /*0030*/ 	.short	0x0005
        /*0032*/ 	.short	0x0020
        /*0034*/ 	.byte	0x00, 0xf0, 0x11, 0x00


	//----- nvinfo : EIATTR_KPARAM_INFO
	.align		4
.L_13:
        /*0038*/ 	.byte	0x04, 0x17
        /*003a*/ 	.short	(.L_15 - .L_14)
.L_14:
        /*003c*/ 	.word	0x00000000
        /*0040*/ 	.short	0x0004
        /*0042*/ 	.short	0x001c
        /*0044*/ 	.byte	0x00, 0xf0, 0x11, 0x00


	//----- nvinfo : EIATTR_KPARAM_INFO
	.align		4
.L_15:
        /*0048*/ 	.byte	0x04, 0x17
        /*004a*/ 	.short	(.L_17 - .L_16)
.L_16:
        /*004c*/ 	.word	0x00000000
        /*0050*/ 	.short	0x0003
        /*0052*/ 	.short	0x0018
        /*0054*/ 	.byte	0x00, 0xf0, 0x11, 0x00


	//----- nvinfo : EIATTR_KPARAM_INFO
	.align		4
.L_17:
        /*0058*/ 	.byte	0x04, 0x17
        /*005a*/ 	.short	(.L_19 - .L_18)
.L_18:
        /*005c*/ 	.word	0x00000000
        /*0060*/ 	.short	0x0002
        /*0062*/ 	.short	0x0010
        /*0064*/ 	.byte	0x00, 0xf5, 0x21, 0x00


	//----- nvinfo : EIATTR_KPARAM_INFO
	.align		4
.L_19:
        /*0068*/ 	.byte	0x04, 0x17
        /*006a*/ 	.short	(.L_21 - .L_20)
.L_20:
        /*006c*/ 	.word	0x00000000
        /*0070*/ 	.short	0x0001
        /*0072*/ 	.short	0x0008
        /*0074*/ 	.byte	0x00, 0xf5, 0x21, 0x00


	//----- nvinfo : EIATTR_KPARAM_INFO
	.align		4
.L_21:
        /*0078*/ 	.byte	0x04, 0x17
        /*007a*/ 	.short	(.L_23 - .L_22)
.L_22:
        /*007c*/ 	.word	0x00000000
        /*0080*/ 	.short	0x0000
        /*0082*/ 	.short	0x0000
        /*0084*/ 	.byte	0x00, 0xf5, 0x21, 0x00


	//----- nvinfo : EIATTR_SPARSE_MMA_MASK
	.align		4
.L_23:
        /*0088*/ 	.byte	0x03, 0x50
        /*008a*/ 	.short	0x0000


	//----- nvinfo : EIATTR_MAXREG_COUNT
	.align		4
        /*008c*/ 	.byte	0x03, 0x1b
        /*008e*/ 	.short	0x00ff


	//----- nvinfo : EIATTR_NUM_BARRIERS
	.align		4
        /*0090*/ 	.byte	0x02, 0x4c
        /*0092*/ 	.byte	0x01
	.zero		1


	//----- nvinfo : EIATTR_MERCURY_ISA_VERSION
	.align		4
        /*0094*/ 	.byte	0x03, 0x5f
        /*0096*/ 	.short	0x0101


	//----- nvinfo : EIATTR_VRC_CTA_INIT_COUNT
	.align		4
        /*0098*/ 	.byte	0x02, 0x4a
	.zero		1
	.zero		1


	//----- nvinfo : EIATTR_EXIT_INSTR_OFFSETS
	.align		4
        /*009c*/ 	.byte	0x04, 0x1c
        /*009e*/ 	.short	(.L_25 - .L_24)


	//   ....[0]....
.L_24:
        /*00a0*/ 	.word	0x00000df0


	//----- nvinfo : EIATTR_CBANK_PARAM_SIZE
	.align		4
.L_25:
        /*00a4*/ 	.byte	0x03, 0x19
        /*00a6*/ 	.short	0x002c


	//----- nvinfo : EIATTR_PARAM_CBANK
	.align		4
        /*00a8*/ 	.byte	0x04, 0x0a
        /*00aa*/ 	.short	(.L_27 - .L_26)
	.align		4
.L_26:
        /*00ac*/ 	.word	index@(.nv.constant0._Z20matmul1D_blocktilingPfS_S_iiiff)
        /*00b0*/ 	.short	0x0380
        /*00b2*/ 	.short	0x002c


	//----- nvinfo : EIATTR_SW_WAR
	.align		4
.L_27:
        /*00b4*/ 	.byte	0x04, 0x36
        /*00b6*/ 	.short	(.L_29 - .L_28)
.L_28:
        /*00b8*/ 	.word	0x00000008
.L_29:


//--------------------- .nv.callgraph             --------------------------
	.section	.nv.callgraph,"",@"SHT_CUDA_CALLGRAPH"
	.align	4
	.sectionentsize	8
	.align		4
        /*0000*/ 	.word	0x00000000
	.align		4
        /*0004*/ 	.word	0xffffffff
	.align		4
        /*0008*/ 	.word	0x00000000
	.align		4
        /*000c*/ 	.word	0xfffffffe
	.align		4
        /*0010*/ 	.word	0x00000000
	.align		4
        /*0014*/ 	.word	0xfffffffd
	.align		4
        /*0018*/ 	.word	0x00000000
	.align		4
        /*001c*/ 	.word	0xfffffffc


//--------------------- .text._Z20matmul1D_blocktilingPfS_S_iiiff --------------------------
	.section	.text._Z20matmul1D_blocktilingPfS_S_iiiff,"ax",@progbits
	.align	128
        .global         _Z20matmul1D_blocktilingPfS_S_iiiff
        .type           _Z20matmul1D_blocktilingPfS_S_iiiff,@function
        .size           _Z20matmul1D_blocktilingPfS_S_iiiff,(.L_x_3 - _Z20matmul1D_blocktilingPfS_S_iiiff)
        .other          _Z20matmul1D_blocktilingPfS_S_iiiff,@"STO_CUDA_ENTRY STV_DEFAULT"
_Z20matmul1D_blocktilingPfS_S_iiiff:
.text._Z20matmul1D_blocktilingPfS_S_iiiff:
[----:B------:R-:W-:Y:S08]  /*0000*/  LDC R1, c[0x0][0x37c] ;  /* 0x0000df00ff017b82 */ /* 0x000ff00000000800 */
[----:B------:R-:W0:Y:S01]  /*0010*/  LDC R0, c[0x0][0x3a0] ;  /* 0x0000e800ff007b82 */ /* 0x000e220000000800 */
[----:B------:R-:W1:Y:S01]  /*0020*/  S2R R32, SR_TID.Y ;  /* 0x0000000000207919 */ /* 0x000e620000002200 */
[----:B------:R-:W2:Y:S01]  /*0030*/  LDCU.64 UR10, c[0x0][0x358] ;  /* 0x00006b00ff0a77ac */ /* 0x000ea20008000a00 */
[----:B------:R-:W-:Y:S01]  /*0040*/  HFMA2 R41, -RZ, RZ, 0, 0 ;  /* 0x00000000ff297431 */ /* 0x000fe200000001ff */
[----:B------:R-:W-:Y:S01]  /*0050*/  CS2R R20, SRZ ;  /* 0x0000000000147805 */ /* 0x000fe2000001ff00 */
[----:B------:R-:W3:Y:S01]  /*0060*/  S2R R3, SR_TID.X ;  /* 0x0000000000037919 */ /* 0x000ee20000002100 */
[----:B------:R-:W-:Y:S01]  /*0070*/  HFMA2 R23, -RZ, RZ, 0, 0 ;  /* 0x00000000ff177431 */ /* 0x000fe200000001ff */
[----:B------:R-:W-:Y:S01]  /*0080*/  MOV R43, RZ ;  /* 0x000000ff002b7202 */ /* 0x000fe20000000f00 */
[----:B------:R-:W4:Y:S01]  /*0090*/  S2UR UR5, SR_CTAID.Y ;  /* 0x00000000000579c3 */ /* 0x000f220000002600 */
[----:B------:R-:W-:Y:S01]  /*00a0*/  HFMA2 R31, -RZ, RZ, 0, 0 ;  /* 0x00000000ff1f7431 */ /* 0x000fe200000001ff */
[----:B------:R-:W-:-:S02]  /*00b0*/  MOV R39, RZ ;  /* 0x000000ff00277202 */ /* 0x000fc40000000f00 */
[----:B------:R-:W-:-:S04]  /*00c0*/  MOV R27, RZ ;  /* 0x000000ff001b7202 */ /* 0x000fc80000000f00 */
[----:B------:R-:W5:Y:S01]  /*00d0*/  S2UR UR6, SR_CTAID.X ;  /* 0x00000000000679c3 */ /* 0x000f620000002500 */
[----:B0-----:R-:W-:Y:S01]  /*00e0*/  ISETP.GE.AND P0, PT, R0, 0x1, PT ;  /* 0x000000010000780c */ /* 0x001fe20003f06270 */
[----:B----4-:R-:W-:Y:S02]  /*00f0*/  USHF.L.U32 UR5, UR5, 0x3, URZ ;  /* 0x0000000305057899 */ /* 0x010fe400080006ff */
[----:B-----5:R-:W-:-:S10]  /*0100*/  USHF.L.U32 UR6, UR6, 0x3, URZ ;  /* 0x0000000306067899 */ /* 0x020fd400080006ff */
[----:B-123--:R-:W-:Y:S05]  /*0110*/  @!P0 BRA `(.L_x_0) ;  /* 0x0000000400f08947 */ /* 0x00efea0003800000 */
[----:B------:R-:W0:Y:S01]  /*0120*/  LDC R2, c[0x0][0x39c] ;  /* 0x0000e700ff027b82 */ /* 0x000e220000000800 */
[--C-:B------:R-:W-:Y:S01]  /*0130*/  IMAD R34, R32, R0, R3.reuse ;  /* 0x0000000020227224 */ /* 0x100fe200078e0203 */
[----:B------:R-:W-:Y:S01]  /*0140*/  MOV R41, RZ ;  /* 0x000000ff00297202 */ /* 0x000fe20000000f00 */
[----:B------:R-:W-:Y:S01]  /*0150*/  IMAD R35, R0, UR5, RZ ;  /* 0x0000000500237c24 */ /* 0x000fe2000f8e02ff */
[----:B------:R-:W1:Y:S01]  /*0160*/  LDCU.128 UR12, c[0x0][0x380] ;  /* 0x00007000ff0c77ac */ /* 0x000e620008000c00 */
[----:B------:R-:W-:Y:S01]  /*0170*/  UMOV UR4, URZ ;  /* 0x000000ff00047c82 */ /* 0x000fe20008000000 */
[----:B01----:R-:W-:-:S07]  /*0180*/  IMAD R33, R32, R2, R3 ;  /* 0x0000000220217224 */ /* 0x003fce00078e0203 */
.L_x_1:
[----:B------:R-:W-:Y:S02]  /*0190*/  IADD3 R7, P1, PT, R35, R34, RZ ;  /* 0x0000002223077210 */ /* 0x000fe40007f3e0ff */
[----:B------:R-:W-:Y:S02]  /*01a0*/  IADD3 R5, P0, PT, R33, UR6, RZ ;  /* 0x0000000621057c10 */ /* 0x000fe4000ff1e0ff */
[----:B------:R-:W-:Y:S02]  /*01b0*/  LEA.HI.X.SX32 R10, R35, RZ, 0x1, P1 ;  /* 0x000000ff230a7211 */ /* 0x000fe400008f0eff */
[----:B------:R-:W-:Y:S02]  /*01c0*/  LEA R6, P1, R7, UR12, 0x2 ;  /* 0x0000000c07067c11 */ /* 0x000fe4000f8210ff */
[----:B------:R-:W-:Y:S02]  /*01d0*/  LEA.HI.X.SX32 R8, R33, RZ, 0x1, P0 ;  /* 0x000000ff21087211 */ /* 0x000fe400000f0eff */
[----:B------:R-:W-:-:S02]  /*01e0*/  LEA R4, P0, R5, UR14, 0x2 ;  /* 0x0000000e05047c11 */ /* 0x000fc4000f8010ff */
[----:B------:R-:W-:Y:S02]  /*01f0*/  LEA.HI.X R7, R7, UR13, R10, 0x2, P1 ;  /* 0x0000000d07077c11 */ /* 0x000fe400088f140a */
[----:B------:R-:W-:-:S03]  /*0200*/  LEA.HI.X R5, R5, UR15, R8, 0x2, P0 ;  /* 0x0000000f05057c11 */ /* 0x000fc600080f1408 */
[----:B------:R-:W2:Y:S04]  /*0210*/  LDG.E R12, desc[UR10][R6.64] ;  /* 0x0000000a060c7981 */ /* 0x000ea8000c1e1900 */
[----:B------:R-:W3:Y:S01]  /*0220*/  LDG.E R14, desc[UR10][R4.64] ;  /* 0x0000000a040e7981 */ /* 0x000ee2000c1e1900 */
[----:B------:R-:W0:Y:S01]  /*0230*/  S2UR UR9, SR_CgaCtaId ;  /* 0x00000000000979c3 */ /* 0x000e220000008800 */
[----:B------:R-:W-:Y:S01]  /*0240*/  UMOV UR7, 0x400 ;  /* 0x0000040000077882 */ /* 0x000fe20000000000 */
[----:B------:R-:W-:Y:S01]  /*0250*/  LEA R8, R32, R3, 0x3 ;  /* 0x0000000320087211 */ /* 0x000fe200078e18ff */
[----:B------:R-:W-:Y:S01]  /*0260*/  UIADD3 UR8, UPT, UPT, UR7, 0x100, URZ ;  /* 0x0000010007087890 */ /* 0x000fe2000fffe0ff */
[----:B------:R-:W-:Y:S01]  /*0270*/  IADD3 R34, PT, PT, R34, 0x8, RZ ;  /* 0x0000000822227810 */ /* 0x000fe20007ffe0ff */
[----:B------:R-:W-:Y:S01]  /*0280*/  UIADD3 UR4, UPT, UPT, UR4, 0x8, URZ ;  /* 0x0000000804047890 */ /* 0x000fe2000fffe0ff */
[----:B------:R-:W-:-:S05]  /*0290*/  LEA R33, R2, R33, 0x3 ;  /* 0x0000002102217211 */ /* 0x000fca00078e18ff */
[----:B------:R-:W-:Y:S01]  /*02a0*/  ISETP.LE.AND P0, PT, R0, UR4, PT ;  /* 0x0000000400007c0c */ /* 0x000fe2000bf03270 */
[----:B0-----:R-:W-:Y:S02]  /*02b0*/  ULEA UR7, UR9, UR7, 0x18 ;  /* 0x0000000709077291 */ /* 0x001fe4000f8ec0ff */
[----:B------:R-:W-:-:S04]  /*02c0*/  ULEA UR8, UR9, UR8, 0x18 ;  /* 0x0000000809087291 */ /* 0x000fc8000f8ec0ff */
[C---:B------:R-:W-:Y:S02]  /*02d0*/  LEA R13, R8.reuse, UR7, 0x2 ;  /* 0x00000007080d7c11 */ /* 0x040fe4000f8e10ff */
[----:B------:R-:W-:Y:S02]  /*02e0*/  LEA R15, R8, UR8, 0x2 ;  /* 0x00000008080f7c11 */ /* 0x000fe4000f8e10ff */
[----:B------:R-:W-:Y:S02]  /*02f0*/  LEA R37, R3, UR8, 0x2 ;  /* 0x0000000803257c11 */ /* 0x000fe4000f8e10ff */
[----:B------:R-:W-:Y:S01]  /*0300*/  LEA R36, R32, UR7, 0x8 ;  /* 0x0000000720247c11 */ /* 0x000fe2000f8e40ff */
[----:B--2---:R-:W-:Y:S04]  /*0310*/  STS [R13], R12 ;  /* 0x0000000c0d007388 */ /* 0x004fe80000000800 */
[----:B---3--:R-:W-:Y:S01]  /*0320*/  STS [R15], R14 ;  /* 0x0000000e0f007388 */ /* 0x008fe20000000800 */
[----:B------:R-:W-:Y:S06]  /*0330*/  BAR.SYNC.DEFER_BLOCKING 0x0 ;  /* 0x0000000000007b1d */ /* 0x000fec0000010000 */
[----:B------:R-:W-:Y:S04]  /*0340*/  LDS R25, [R37] ;  /* 0x0000000025197984 */ /* 0x000fe80000000800 */
[----:B------:R-:W0:Y:S04]  /*0350*/  LDS.128 R4, [R36] ;  /* 0x0000000024047984 */ /* 0x000e280000000c00 */
[----:B------:R-:W1:Y:S04]  /*0360*/  LDS R24, [R37+0x20] ;  /* 0x0000200025187984 */ /* 0x000e680000000800 */
[----:B------:R-:W2:Y:S04]  /*0370*/  LDS.128 R8, [R36+0x20] ;  /* 0x0000200024087984 */ /* 0x000ea80000000c00 */
[----:B------:R-:W3:Y:S04]  /*0380*/  LDS.128 R16, [R36+0x40] ;  /* 0x0000400024107984 */ /* 0x000ee80000000c00 */
[----:B------:R-:W4:Y:S04]  /*0390*/  LDS R29, [R37+0x40] ;  /* 0x00004000251d7984 */ /* 0x000f280000000800 */
[----:B------:R-:W5:Y:S04]  /*03a0*/  LDS R38, [R37+0x60] ;  /* 0x0000600025267984 */ /* 0x000f680000000800 */
[----:B------:R-:W5:Y:S01]  /*03b0*/  LDS.128 R12, [R36+0xa0] ;  /* 0x0000a000240c7984 */ /* 0x000f620000000c00 */
[----:B0-----:R-:W-:-:S04]  /*03c0*/  FFMA R27, R25, R4, R27 ;  /* 0x00000004191b7223 */ /* 0x001fc8000000001b */
[----:B-1----:R-:W-:Y:S01]  /*03d0*/  FFMA R4, R24, R5, R27 ;  /* 0x0000000518047223 */ /* 0x002fe2000000001b */
[C---:B--2---:R-:W-:Y:S01]  /*03e0*/  FFMA R8, R25.reuse, R8, R31 ;  /* 0x0000000819087223 */ /* 0x044fe2000000001f */
[----:B---3--:R-:W-:-:S03]  /*03f0*/  FFMA R16, R25, R16, R39 ;  /* 0x0000001019107223 */ /* 0x008fc60000000027 */
[C---:B------:R-:W-:Y:S01]  /*0400*/  FFMA R9, R24.reuse, R9, R8 ;  /* 0x0000000918097223 */ /* 0x040fe20000000008 */
[C---:B----4-:R-:W-:Y:S01]  /*0410*/  FFMA R5, R29.reuse, R6, R4 ;  /* 0x000000061d057223 */ /* 0x050fe20000000004 */
[----:B------:R-:W-:Y:S02]  /*0420*/  FFMA R17, R24, R17, R16 ;  /* 0x0000001118117223 */ /* 0x000fe40000000010 */
[C---:B------:R-:W-:Y:S01]  /*0430*/  FFMA R10, R29.reuse, R10, R9 ;  /* 0x0000000a1d0a7223 */ /* 0x040fe20000000009 */
[C---:B-----5:R-:W-:Y:S01]  /*0440*/  FFMA R42, R38.reuse, R7, R5 ;  /* 0x00000007262a7223 */ /* 0x060fe20000000005 */
[----:B------:R-:W-:Y:S01]  /*0450*/  FFMA R17, R29, R18, R17 ;  /* 0x000000121d117223 */ /* 0x000fe20000000011 */
[----:B------:R-:W0:Y:S01]  /*0460*/  LDS.128 R4, [R36+0x60] ;  /* 0x0000600024047984 */ /* 0x000e220000000c00 */
[C---:B------:R-:W-:Y:S01]  /*0470*/  FFMA R39, R38.reuse, R11, R10 ;  /* 0x0000000b26277223 */ /* 0x040fe2000000000a */
[----:B------:R-:W-:Y:S01]  /*0480*/  FFMA R12, R25, R12, R43 ;  /* 0x0000000c190c7223 */ /* 0x000fe2000000002b */
[----:B------:R-:W-:Y:S01]  /*0490*/  FFMA R40, R38, R19, R17 ;  /* 0x0000001326287223 */ /* 0x000fe20000000011 */
[----:B------:R-:W1:Y:S02]  /*04a0*/  LDS.128 R8, [R36+0x80] ;  /* 0x0000800024087984 */ /* 0x000e640000000c00 */
[----:B------:R-:W-:-:S02]  /*04b0*/  FFMA R13, R24, R13, R12 ;  /* 0x0000000d180d7223 */ /* 0x000fc4000000000c */
[----:B------:R-:W2:Y:S02]  /*04c0*/  LDS.128 R16, [R36+0xc0] ;  /* 0x0000c00024107984 */ /* 0x000ea40000000c00 */
[----:B------:R-:W-:Y:S01]  /*04d0*/  FFMA R14, R29, R14, R13 ;  /* 0x0000000e1d0e7223 */ /* 0x000fe2000000000d */
[----:B0-----:R-:W-:-:S04]  /*04e0*/  FFMA R23, R25, R4, R23 ;  /* 0x0000000419177223 */ /* 0x001fc80000000017 */
[----:B------:R-:W-:Y:S01]  /*04f0*/  FFMA R4, R24, R5, R23 ;  /* 0x0000000518047223 */ /* 0x000fe20000000017 */
[C---:B-1----:R-:W-:Y:S01]  /*0500*/  FFMA R8, R25.reuse, R8, R21 ;  /* 0x0000000819087223 */ /* 0x042fe20000000015 */
[----:B--2---:R-:W-:-:S03]  /*0510*/  FFMA R5, R25, R16, R20 ;  /* 0x0000001019057223 */ /* 0x004fc60000000014 */
[C---:B------:R-:W-:Y:S01]  /*0520*/  FFMA R9, R24.reuse, R9, R8 ;  /* 0x0000000918097223 */ /* 0x040fe20000000008 */
[----:B------:R-:W0:Y:S01]  /*0530*/  LDS.128 R20, [R36+0xe0] ;  /* 0x0000e00024147984 */ /* 0x000e220000000c00 */
[----:B------:R-:W-:Y:S02]  /*0540*/  FFMA R17, R24, R17, R5 ;  /* 0x0000001118117223 */ /* 0x000fe40000000005 */
[C---:B------:R-:W-:Y:S01]  /*0550*/  FFMA R10, R29.reuse, R10, R9 ;  /* 0x0000000a1d0a7223 */ /* 0x040fe20000000009 */
[C---:B------:R-:W-:Y:S01]  /*0560*/  FFMA R5, R29.reuse, R6, R4 ;  /* 0x000000061d057223 */ /* 0x040fe20000000004 */
[----:B------:R-:W-:Y:S02]  /*0570*/  FFMA R18, R29, R18, R17 ;  /* 0x000000121d127223 */ /* 0x000fe40000000011 */
[C---:B------:R-:W-:Y:S01]  /*0580*/  FFMA R16, R38.reuse, R11, R10 ;  /* 0x0000000b26107223 */ /* 0x040fe2000000000a */
[C---:B------:R-:W-:Y:S01]  /*0590*/  FFMA R13, R38.reuse, R7, R5 ;  /* 0x00000007260d7223 */ /* 0x040fe20000000005 */
[----:B------:R-:W-:Y:S01]  /*05a0*/  LDS.128 R8, [R36+0x70] ;  /* 0x0000700024087984 */ /* 0x000fe20000000c00 */
[----:B------:R-:W-:-:S03]  /*05b0*/  FFMA R43, R38, R19, R18 ;  /* 0x00000013262b7223 */ /* 0x000fc60000000012 */
[----:B------:R-:W-:Y:S01]  /*05c0*/  LDS.128 R4, [R36+0x50] ;  /* 0x0000500024047984 */ /* 0x000fe20000000c00 */
[----:B0-----:R-:W-:Y:S01]  /*05d0*/  FFMA R20, R25, R20, R41 ;  /* 0x0000001419147223 */ /* 0x001fe20000000029 */
[----:B------:R-:W-:-:S03]  /*05e0*/  FFMA R41, R38, R15, R14 ;  /* 0x0000000f26297223 */ /* 0x000fc6000000000e */
[----:B------:R-:W-:Y:S02]  /*05f0*/  FFMA R31, R24, R21, R20 ;  /* 0x00000015181f7223 */ /* 0x000fe40000000014 */
[----:B------:R-:W0:Y:S02]  /*0600*/  LDS R21, [R37+0x80] ;  /* 0x0000800025157984 */ /* 0x000e240000000800 */
[----:B------:R-:W-:Y:S02]  /*0610*/  FFMA R22, R29, R22, R31 ;  /* 0x000000161d167223 */ /* 0x000fe4000000001f */
[----:B------:R-:W1:Y:S02]  /*0620*/  LDS.128 R24, [R36+0x10] ;  /* 0x0000100024187984 */ /* 0x000e640000000c00 */
[----:B------:R-:W-:Y:S02]  /*0630*/  FFMA R45, R38, R23, R22 ;  /* 0x00000017262d7223 */ /* 0x000fe40000000016 */
[----:B------:R-:W2:Y:S04]  /*0640*/  LDS R20, [R37+0xa0] ;  /* 0x0000a00025147984 */ /* 0x000ea80000000800 */
[----:B------:R-:W3:Y:S04]  /*0650*/  LDS R22, [R37+0xc0] ;  /* 0x0000c00025167984 */ /* 0x000ee80000000800 */
[----:B------:R-:W4:Y:S01]  /*0660*/  LDS.128 R28, [R36+0x30] ;  /* 0x00003000241c7984 */ /* 0x000f220000000c00 */
[C---:B0-----:R-:W-:Y:S01]  /*0670*/  FFMA R8, R21.reuse, R8, R13 ;  /* 0x0000000815087223 */ /* 0x041fe2000000000d */
[C---:B------:R-:W-:Y:S01]  /*0680*/  FFMA R17, R21.reuse, R4, R40 ;  /* 0x0000000415117223 */ /* 0x040fe20000000028 */
[----:B-1----:R-:W-:-:S02]  /*0690*/  FFMA R15, R21, R24, R42 ;  /* 0x00000018150f7223 */ /* 0x002fc4000000002a */
[----:B------:R-:W0:Y:S02]  /*06a0*/  LDS R24, [R37+0xe0] ;  /* 0x0000e00025187984 */ /* 0x000e240000000800 */
[C---:B--2---:R-:W-:Y:S01]  /*06b0*/  FFMA R25, R20.reuse, R25, R15 ;  /* 0x0000001914197223 */ /* 0x044fe2000000000f */
[C---:B------:R-:W-:Y:S01]  /*06c0*/  FFMA R5, R20.reuse, R5, R17 ;  /* 0x0000000514057223 */ /* 0x040fe20000000011 */
[----:B------:R-:W1:Y:S01]  /*06d0*/  LDS.128 R12, [R36+0x90] ;  /* 0x00009000240c7984 */ /* 0x000e620000000c00 */
[----:B------:R-:W-:Y:S01]  /*06e0*/  FFMA R9, R20, R9, R8 ;  /* 0x0000000914097223 */ /* 0x000fe20000000008 */
[C---:B---3--:R-:W-:Y:S01]  /*06f0*/  FFMA R25, R22.reuse, R26, R25 ;  /* 0x0000001a16197223 */ /* 0x048fe20000000019 */
[C---:B------:R-:W-:Y:S02]  /*0700*/  FFMA R6, R22.reuse, R6, R5 ;  /* 0x0000000616067223 */ /* 0x040fe40000000005 */
[----:B------:R-:W-:Y:S01]  /*0710*/  FFMA R10, R22, R10, R9 ;  /* 0x0000000a160a7223 */ /* 0x000fe20000000009 */
[----:B----4-:R-:W-:-:S04]  /*0720*/  FFMA R28, R21, R28, R39 ;  /* 0x0000001c151c7223 */ /* 0x010fc80000000027 */
[----:B------:R-:W-:-:S04]  /*0730*/  FFMA R29, R20, R29, R28 ;  /* 0x0000001d141d7223 */ /* 0x000fc8000000001c */
[----:B------:R-:W-:Y:S01]  /*0740*/  FFMA R30, R22, R30, R29 ;  /* 0x0000001e161e7223 */ /* 0x000fe2000000001d */
[C---:B0-----:R-:W-:Y:S01]  /*0750*/  FFMA R27, R24.reuse, R27, R25 ;  /* 0x0000001b181b7223 */ /* 0x041fe20000000019 */
[C---:B------:R-:W-:Y:S01]  /*0760*/  FFMA R39, R24.reuse, R7, R6 ;  /* 0x0000000718277223 */ /* 0x040fe20000000006 */
[C---:B------:R-:W-:Y:S01]  /*0770*/  FFMA R23, R24.reuse, R11, R10 ;  /* 0x0000000b18177223 */ /* 0x040fe2000000000a */
[----:B------:R-:W0:Y:S01]  /*0780*/  LDS.128 R4, [R36+0xb0] ;  /* 0x0000b00024047984 */ /* 0x000e220000000c00 */
[----:B-1----:R-:W-:Y:S01]  /*0790*/  FFMA R25, R21, R12, R16 ;  /* 0x0000000c15197223 */ /* 0x002fe20000000010 */
[----:B------:R-:W-:Y:S02]  /*07a0*/  FFMA R31, R24, R31, R30 ;  /* 0x0000001f181f7223 */ /* 0x000fe4000000001e */
[----:B------:R-:W1:Y:S01]  /*07b0*/  LDS.128 R8, [R36+0xd0] ;  /* 0x0000d00024087984 */ /* 0x000e620000000c00 */
[----:B------:R-:W-:-:S03]  /*07c0*/  FFMA R13, R20, R13, R25 ;  /* 0x0000000d140d7223 */ /* 0x000fc60000000019 */
[----:B------:R-:W2:Y:S01]  /*07d0*/  LDS.128 R16, [R36+0xf0] ;  /* 0x0000f00024107984 */ /* 0x000ea20000000c00 */
[----:B------:R-:W-:Y:S01]  /*07e0*/  FFMA R13, R22, R14, R13 ;  /* 0x0000000e160d7223 */ /* 0x000fe2000000000d */
[C---:B0-----:R-:W-:Y:S01]  /*07f0*/  FFMA R41, R21.reuse, R4, R41 ;  /* 0x0000000415297223 */ /* 0x041fe20000000029 */
[----:B-1----:R-:W-:-:S03]  /*0800*/  FFMA R8, R21, R8, R43 ;  /* 0x0000000815087223 */ /* 0x002fc6000000002b */
[C---:B------:R-:W-:Y:S01]  /*0810*/  FFMA R5, R20.reuse, R5, R41 ;  /* 0x0000000514057223 */ /* 0x040fe20000000029 */
[----:B--2---:R-:W-:Y:S01]  /*0820*/  FFMA R16, R21, R16, R45 ;  /* 0x0000001015107223 */ /* 0x004fe2000000002d */
[----:B------:R-:W-:Y:S02]  /*0830*/  FFMA R9, R20, R9, R8 ;  /* 0x0000000914097223 */ /* 0x000fe40000000008 */
[----:B------:R-:W-:Y:S01]  /*0840*/  FFMA R6, R22, R6, R5 ;  /* 0x0000000616067223 */ /* 0x000fe20000000005 */
[----:B------:R-:W-:Y:S01]  /*0850*/  FFMA R21, R24, R15, R13 ;  /* 0x0000000f18157223 */ /* 0x000fe2000000000d */
[----:B------:R-:W-:Y:S01]  /*0860*/  FFMA R17, R20, R17, R16 ;  /* 0x0000001114117223 */ /* 0x000fe20000000010 */
[----:B------:R-:W-:Y:S01]  /*0870*/  FFMA R10, R22, R10, R9 ;  /* 0x0000000a160a7223 */ /* 0x000fe20000000009 */
[----:B------:R-:W-:Y:S02]  /*0880*/  FFMA R43, R24, R7, R6 ;  /* 0x00000007182b7223 */ /* 0x000fe40000000006 */
[----:B------:R-:W-:Y:S01]  /*0890*/  FFMA R18, R22, R18, R17 ;  /* 0x0000001216127223 */ /* 0x000fe20000000011 */
[----:B------:R-:W-:-:S03]  /*08a0*/  FFMA R20, R24, R11, R10 ;  /* 0x0000000b18147223 */ /* 0x000fc6000000000a */
[----:B------:R-:W-:Y:S01]  /*08b0*/  FFMA R41, R24, R19, R18 ;  /* 0x0000001318297223 */ /* 0x000fe20000000012 */
[----:B------:R-:W-:Y:S06]  /*08c0*/  BAR.SYNC.DEFER_BLOCKING 0x0 ;  /* 0x0000000000007b1d */ /* 0x000fec0000010000 */
[----:B------:R-:W-:Y:S05]  /*08d0*/  @!P0 BRA `(.L_x_1) ;  /* 0xfffffff8002c8947 */ /* 0x000fea000383ffff */
.L_x_0:
[----:B------:R-:W0:Y:S01]  /*08e0*/  LDCU UR16, c[0x0][0x39c] ;  /* 0x00007380ff1077ac */ /* 0x000e220008000800 */
[----:B------:R-:W-:Y:S02]  /*08f0*/  LEA R32, R32, UR5, 0x3 ;  /* 0x0000000520207c11 */ /* 0x000fe4000f8e18ff */
[----:B------:R-:W-:Y:S01]  /*0900*/  IADD3 R3, PT, PT, R3, UR6, RZ ;  /* 0x0000000603037c10 */ /* 0x000fe2000fffe0ff */
[----:B------:R-:W1:Y:S01]  /*0910*/  LDCU.64 UR8, c[0x0][0x390] ;  /* 0x00007200ff0877ac */ /* 0x000e620008000a00 */
[----:B------:R-:W2:Y:S01]  /*0920*/  LDCU UR4, c[0x0][0x3a8] ;  /* 0x00007500ff0477ac */ /* 0x000ea20008000800 */
[----:B------:R-:W3:Y:S01]  /*0930*/  LDCU UR7, c[0x0][0x3a4] ;  /* 0x00007480ff0777ac */ /* 0x000ee20008000800 */
[----:B0-----:R-:W-:Y:S02]  /*0940*/  UIMAD UR5, UR5, UR16, URZ ;  /* 0x00000010050572a4 */ /* 0x001fe4000f8e02ff */
[----:B------:R-:W-:Y:S02]  /*0950*/  IMAD R3, R32, UR16, R3 ;  /* 0x0000001020037c24 */ /* 0x000fe4000f8e0203 */
[----:B------:R-:W-:-:S04]  /*0960*/  UIADD3 UR6, UP0, UPT, UR6, UR5, URZ ;  /* 0x0000000506067290 */ /* 0x000fc8000ff1e0ff */
[----:B------:R-:W-:Y:S02]  /*0970*/  ULEA.HI.X.SX32 UR5, UR5, URZ, 0x1, UP0 ;  /* 0x000000ff05057291 */ /* 0x000fe400080f0eff */
[----:B------:R-:W-:-:S04]  /*0980*/  IADD3 R0, P0, PT, R3, UR6, RZ ;  /* 0x0000000603007c10 */ /* 0x000fc8000ff1e0ff */
[----:B------:R-:W-:Y:S02]  /*0990*/  LEA.HI.X.SX32 R5, R3, UR5, 0x1, P0 ;  /* 0x0000000503057c11 */ /* 0x000fe400080f0eff */
[----:B-1----:R-:W-:-:S04]  /*09a0*/  LEA R4, P0, R0, UR8, 0x2 ;  /* 0x0000000800047c11 */ /* 0x002fc8000f8010ff */
[----:B------:R-:W-:-:S05]  /*09b0*/  LEA.HI.X R5, R0, UR9, R5, 0x2, P0 ;  /* 0x0000000900057c11 */ /* 0x000fca00080f1405 */
[----:B------:R-:W2:Y:S01]  /*09c0*/  LDG.E R0, desc[UR10][R4.64] ;  /* 0x0000000a04007981 */ /* 0x000ea2000c1e1900 */
[----:B------:R-:W-:-:S04]  /*09d0*/  IADD3 R6, PT, PT, R3, UR16, RZ ;  /* 0x0000001003067c10 */ /* 0x000fc8000fffe0ff */
[----:B------:R-:W-:-:S04]  /*09e0*/  IADD3 R3, P0, PT, R6, UR6, RZ ;  /* 0x0000000606037c10 */ /* 0x000fc8000ff1e0ff */
[----:B------:R-:W-:Y:S02]  /*09f0*/  LEA.HI.X.SX32 R8, R6, UR5, 0x1, P0 ;  /* 0x0000000506087c11 */ /* 0x000fe400080f0eff */
[----:B------:R-:W-:-:S04]  /*0a00*/  LEA R2, P0, R3, UR8, 0x2 ;  /* 0x0000000803027c11 */ /* 0x000fc8000f8010ff */
[----:B------:R-:W-:Y:S01]  /*0a10*/  LEA.HI.X R3, R3, UR9, R8, 0x2, P0 ;  /* 0x0000000903037c11 */ /* 0x000fe200080f1408 */
[----:B--2---:R-:W-:-:S04]  /*0a20*/  FMUL R0, R0, UR4 ;  /* 0x0000000400007c20 */ /* 0x004fc80008400000 */
[----:B---3--:R-:W-:-:S05]  /*0a30*/  FFMA R27, R27, UR7, R0 ;  /* 0x000000071b1b7c23 */ /* 0x008fca0008000000 */
[----:B------:R0:W-:Y:S04]  /*0a40*/  STG.E desc[UR10][R4.64], R27 ;  /* 0x0000001b04007986 */ /* 0x0001e8000c10190a */
[----:B------:R-:W2:Y:S01]  /*0a50*/  LDG.E R0, desc[UR10][R2.64] ;  /* 0x0000000a02007981 */ /* 0x000ea2000c1e1900 */
[----:B------:R-:W-:-:S04]  /*0a60*/  IADD3 R6, PT, PT, R6, UR16, RZ ;  /* 0x0000001006067c10 */ /* 0x000fc8000fffe0ff */
[----:B------:R-:W-:-:S04]  /*0a70*/  IADD3 R7, P0, PT, R6, UR6, RZ ;  /* 0x0000000606077c10 */ /* 0x000fc8000ff1e0ff */
[----:B------:R-:W-:Y:S02]  /*0a80*/  LEA.HI.X.SX32 R10, R6, UR5, 0x1, P0 ;  /* 0x00000005060a7c11 */ /* 0x000fe400080f0eff */
[----:B------:R-:W-:-:S04]  /*0a90*/  LEA R8, P0, R7, UR8, 0x2 ;  /* 0x0000000807087c11 */ /* 0x000fc8000f8010ff */
[----:B------:R-:W-:Y:S01]  /*0aa0*/  LEA.HI.X R9, R7, UR9, R10, 0x2, P0 ;  /* 0x0000000907097c11 */ /* 0x000fe200080f140a */
[----:B--2---:R-:W-:-:S04]  /*0ab0*/  FMUL R0, R0, UR4 ;  /* 0x0000000400007c20 */ /* 0x004fc80008400000 */
[----:B------:R-:W-:-:S05]  /*0ac0*/  FFMA R31, R31, UR7, R0 ;  /* 0x000000071f1f7c23 */ /* 0x000fca0008000000 */
[----:B------:R1:W-:Y:S04]  /*0ad0*/  STG.E desc[UR10][R2.64], R31 ;  /* 0x0000001f02007986 */ /* 0x0003e8000c10190a */
[----:B------:R-:W2:Y:S01]  /*0ae0*/  LDG.E R0, desc[UR10][R8.64] ;  /* 0x0000000a08007981 */ /* 0x000ea2000c1e1900 */
[----:B0-----:R-:W-:-:S04]  /*0af0*/  IADD3 R4, PT, PT, R6, UR16, RZ ;  /* 0x0000001006047c10 */ /* 0x001fc8000fffe0ff */
        /* <DEDUP_REMOVED lines=8> */
[----:B-1----:R-:W-:-:S04]  /*0b80*/  IADD3 R2, PT, PT, R4, UR16, RZ ;  /* 0x0000001004027c10 */ /* 0x002fc8000fffe0ff */
        /* <DEDUP_REMOVED lines=17> */
[----:B------:R-:W-:-:S04]  /*0ca0*/  IADD3 R8, PT, PT, R8, UR16, RZ ;  /* 0x0000001008087c10 */ /* 0x000fc8000fffe0ff */
[----:B-1----:R-:W-:-:S04]  /*0cb0*/  IADD3 R7, P0, PT, R8, UR6, RZ ;  /* 0x0000000608077c10 */ /* 0x002fc8000ff1e0ff */
[----:B------:R-:W-:Y:S02]  /*0cc0*/  LEA.HI.X.SX32 R10, R8, UR5, 0x1, P0 ;  /* 0x00000005080a7c11 */ /* 0x000fe400080f0eff */
[----:B------:R-:W-:-:S04]  /*0cd0*/  LEA R6, P0, R7, UR8, 0x2 ;  /* 0x0000000807067c11 */ /* 0x000fc8000f8010ff */
[----:B------:R-:W-:Y:S01]  /*0ce0*/  LEA.HI.X R7, R7, UR9, R10, 0x2, P0 ;  /* 0x0000000907077c11 */ /* 0x000fe200080f140a */
[----:B--2---:R-:W-:-:S04]  /*0cf0*/  FMUL R0, R0, UR4 ;  /* 0x0000000400007c20 */ /* 0x004fc80008400000 */
[----:B------:R-:W-:-:S05]  /*0d00*/  FFMA R43, R43, UR7, R0 ;  /* 0x000000072b2b7c23 */ /* 0x000fca0008000000 */
[----:B------:R-:W-:Y:S04]  /*0d10*/  STG.E desc[UR10][R2.64], R43 ;  /* 0x0000002b02007986 */ /* 0x000fe8000c10190a */
[----:B------:R-:W2:Y:S01]  /*0d20*/  LDG.E R0, desc[UR10][R6.64] ;  /* 0x0000000a06007981 */ /* 0x000ea2000c1e1900 */
[----:B------:R-:W-:-:S04]  /*0d30*/  IADD3 R8, PT, PT, R8, UR16, RZ ;  /* 0x0000001008087c10 */ /* 0x000fc8000fffe0ff */
[----:B0-----:R-:W-:-:S04]  /*0d40*/  IADD3 R5, P0, PT, R8, UR6, RZ ;  /* 0x0000000608057c10 */ /* 0x001fc8000ff1e0ff */
[----:B------:R-:W-:Y:S02]  /*0d50*/  LEA.HI.X.SX32 R8, R8, UR5, 0x1, P0 ;  /* 0x0000000508087c11 */ /* 0x000fe400080f0eff */
[----:B------:R-:W-:-:S04]  /*0d60*/  LEA R4, P0, R5, UR8, 0x2 ;  /* 0x0000000805047c11 */ /* 0x000fc8000f8010ff */
[----:B------:R-:W-:Y:S01]  /*0d70*/  LEA.HI.X R5, R5, UR9, R8, 0x2, P0 ;  /* 0x0000000905057c11 */ /* 0x000fe200080f1408 */
[----:B--2---:R-:W-:-:S04]  /*0d80*/  FMUL R9, R0, UR4 ;  /* 0x0000000400097c20 */ /* 0x004fc80008400000 */
[----:B------:R-:W-:-:S05]  /*0d90*/  FFMA R9, R20, UR7, R9 ;  /* 0x0000000714097c23 */ /* 0x000fca0008000009 */
[----:B------:R-:W-:Y:S04]  /*0da0*/  STG.E desc[UR10][R6.64], R9 ;  /* 0x0000000906007986 */ /* 0x000fe8000c10190a */
[----:B------:R-:W2:Y:S02]  /*0db0*/  LDG.E R0, desc[UR10][R4.64] ;  /* 0x0000000a04007981 */ /* 0x000ea4000c1e1900 */
[----:B--2---:R-:W-:-:S04]  /*0dc0*/  FMUL R0, R0, UR4 ;  /* 0x0000000400007c20 */ /* 0x004fc80008400000 */
[----:B------:R-:W-:-:S05]  /*0dd0*/  FFMA R41, R41, UR7, R0 ;  /* 0x0000000729297c23 */ /* 0x000fca0008000000 */
[----:B------:R-:W-:Y:S01]  /*0de0*/  STG.E desc[UR10][R4.64], R41 ;  /* 0x0000002904007986 */ /* 0x000fe2000c10190a */
[----:B------:R-:W-:Y:S05]  /*0df0*/  EXIT ;  /* 0x000000000000794d */ /* 0x000fea0003800000 */
.L_x_2:
[----:B------:R-:W-:-:S00]  /*0e00*/  BRA `(.L_x_2) ;  /* 0xfffffffc00fc7947 */ /* 0x000fc0000383ffff */
[----:B------:R-:W-:-:S00]  /*0e10*/  NOP ;  /* 0x0000000000007918 */ /* 0x000fc00000000000 */
        /* <DEDUP_REMOVED lines=14> */
.L_x_3:


//--------------------- .nv.shared._Z20matmul1D_blocktilingPfS_S_iiiff --------------------------
	.section	.nv.shared._Z20matmul1D_blocktilingPfS_S_iiiff,"aw",@nobits
	.sectionflags	@""
	.align	4
.nv.shared._Z20matmul1D_blocktilingPfS_S_iiiff:
	.zero		1536


//--------------------- .nv.shared.reserved.0     --------------------------
	.section	.nv.shared.reserved.0,"aw",@nobits
	.weak		__nv_reservedSMEM_offset_0_alias
	.size		__nv_reservedSMEM_offset_0_alias, 0, 64
	.other		__nv_reservedSMEM_offset_0_alias,@"STO_CUDA_RESERVED_SHARED STV_DEFAULT"
__nv_reservedSMEM_offset_0_alias:
	.zero		0
	.zero		64


//--------------------- .nv.constant0._Z20matmul1D_blocktilingPfS_S_iiiff --------------------------
	.section	.nv.constant0._Z20matmul1D_blocktilingPfS_S_iiiff,"a",@progbits
	.sectionflags	@""
	.align	4
.nv.constant0._Z20matmul1D_blocktilingPfS_S_iiiff:
	.zero		940


//--------------------- SYMBOLS --------------------------

	.type		.nv.reservedSmem.offset0,@object
	.size		.nv.reservedSmem.offset0,0x4
	.type		.nv.reservedSmem.cap,@object
	.size		.nv.reservedSmem.cap,0x4
